	.headerflags	@"EF_CUDA_TEXMODE_UNIFIED EF_CUDA_64BIT_ADDRESS EF_CUDA_ACCELERATORS EF_CUDA_SM90 EF_CUDA_VIRTUAL_SM(EF_CUDA_SM90)"
	.elftype	@"ET_EXEC"


//--------------------- .nv.info                  --------------------------
	.section	.nv.info,"",@"SHT_CUDA_INFO"
	.align	4


	//----- nvinfo : EIATTR_REGCOUNT
	.align		4
        /*0000*/ 	.byte	0x04, 0x2f
        /*0002*/ 	.short	(.L_1 - .L_0)
	.align		4
.L_0:
        /*0004*/ 	.word	index@(triton_poi_fused_convolution_max_pool2d_with_indices_relu_17)
        /*0008*/ 	.word	0x00000010


	//----- nvinfo : EIATTR_MIN_STACK_SIZE
	.align		4
.L_1:
        /*000c*/ 	.byte	0x04, 0x12
        /*000e*/ 	.short	(.L_3 - .L_2)
	.align		4
.L_2:
        /*0010*/ 	.word	index@(triton_poi_fused_convolution_max_pool2d_with_indices_relu_17)
        /*0014*/ 	.word	0x00000000


	//----- nvinfo : EIATTR_FRAME_SIZE
	.align		4
.L_3:
        /*0018*/ 	.byte	0x04, 0x11
        /*001a*/ 	.short	(.L_5 - .L_4)
	.align		4
.L_4:
        /*001c*/ 	.word	index@(triton_poi_fused_convolution_max_pool2d_with_indices_relu_17)
        /*0020*/ 	.word	0x00000000


	//----- nvinfo : EIATTR_MIN_STACK_SIZE
	.align		4
.L_5:
        /*0024*/ 	.byte	0x04, 0x12
        /*0026*/ 	.short	(.L_7 - .L_6)
	.align		4
.L_6:
        /*0028*/ 	.word	index@(triton_poi_fused_convolution_max_pool2d_with_indices_relu_17)
        /*002c*/ 	.word	0x00000000
.L_7:


//--------------------- .nv.info.triton_poi_fused_convolution_max_pool2d_with_indices_relu_17 --------------------------
	.section	.nv.info.triton_poi_fused_convolution_max_pool2d_with_indices_relu_17,"",@"SHT_CUDA_INFO"
	.sectionflags	@""
	.align	4


	//----- nvinfo : EIATTR_CUDA_API_VERSION
	.align		4
        /*0000*/ 	.byte	0x04, 0x37
        /*0002*/ 	.short	(.L_9 - .L_8)
.L_8:
        /*0004*/ 	.word	0x0000007c


	//----- nvinfo : EIATTR_KPARAM_INFO
	.align		4
.L_9:
        /*0008*/ 	.byte	0x04, 0x17
        /*000a*/ 	.short	(.L_11 - .L_10)
.L_10:
        /*000c*/ 	.word	0x00000000
        /*0010*/ 	.short	0x0002
        /*0012*/ 	.short	0x0010
        /*0014*/ 	.byte	0x00, 0xf0, 0x11, 0x00


	//----- nvinfo : EIATTR_KPARAM_INFO
	.align		4
.L_11:
        /*0018*/ 	.byte	0x04, 0x17
        /*001a*/ 	.short	(.L_13 - .L_12)
.L_12:
        /*001c*/ 	.word	0x00000000
        /*0020*/ 	.short	0x0001
        /*0022*/ 	.short	0x0008
        /*0024*/ 	.byte	0x00, 0xf4, 0x21, 0x00


	//----- nvinfo : EIATTR_KPARAM_INFO
	.align		4
.L_13:
        /*0028*/ 	.byte	0x04, 0x17
        /*002a*/ 	.short	(.L_15 - .L_14)
.L_14:
        /*002c*/ 	.word	0x00000000
        /*0030*/ 	.short	0x0000
        /*0032*/ 	.short	0x0000
        /*0034*/ 	.byte	0x00, 0xf4, 0x21, 0x00


	//----- nvinfo : EIATTR_SPARSE_MMA_MASK
	.align		4
.L_15:
        /*0038*/ 	.byte	0x03, 0x50
        /*003a*/ 	.short	0x0000


	//----- nvinfo : EIATTR_MAXREG_COUNT
	.align		4
        /*003c*/ 	.byte	0x03, 0x1b
        /*003e*/ 	.short	0x00ff


	//----- nvinfo : EIATTR_EXIT_INSTR_OFFSETS
	.align		4
        /*0040*/ 	.byte	0x04, 0x1c
        /*0042*/ 	.short	(.L_17 - .L_16)


	//   ....[0]....
.L_16:
        /*0044*/ 	.word	0x00000360


	//----- nvinfo : EIATTR_REQNTID
	.align		4
.L_17:
        /*0048*/ 	.byte	0x04, 0x10
        /*004a*/ 	.short	(.L_19 - .L_18)
.L_18:
        /*004c*/ 	.word	0x00000080
        /*0050*/ 	.word	0x00000001
        /*0054*/ 	.word	0x00000001


	//----- nvinfo : EIATTR_CBANK_PARAM_SIZE
	.align		4
.L_19:
        /*0058*/ 	.byte	0x03, 0x19
        /*005a*/ 	.short	0x0014


	//----- nvinfo : EIATTR_PARAM_CBANK
	.align		4
        /*005c*/ 	.byte	0x04, 0x0a
        /*005e*/ 	.short	(.L_21 - .L_20)
	.align		4
.L_20:
        /*0060*/ 	.word	index@(.nv.constant0.triton_poi_fused_convolution_max_pool2d_with_indices_relu_17)
        /*0064*/ 	.short	0x0210
        /*0066*/ 	.short	0x0014


	//----- nvinfo : EIATTR_SW_WAR
	.align		4
.L_21:
        /*0068*/ 	.byte	0x04, 0x36
        /*006a*/ 	.short	(.L_23 - .L_22)
.L_22:
        /*006c*/ 	.word	0x00000008
.L_23:


//--------------------- .nv.callgraph             --------------------------
	.section	.nv.callgraph,"",@"SHT_CUDA_CALLGRAPH"
	.align	4
	.sectionentsize	8
	.align		4
        /*0000*/ 	.word	0x00000000
	.align		4
        /*0004*/ 	.word	0xffffffff
	.align		4
        /*0008*/ 	.word	0x00000000
	.align		4
        /*000c*/ 	.word	0xfffffffe
	.align		4
        /*0010*/ 	.word	0x00000000
	.align		4
        /*0014*/ 	.word	0xfffffffd
	.align		4
        /*0018*/ 	.word	0x00000000
	.align		4
        /*001c*/ 	.word	0xfffffffc


//--------------------- .text.triton_poi_fused_convolution_max_pool2d_with_indices_relu_17 --------------------------
	.section	.text.triton_poi_fused_convolution_max_pool2d_with_indices_relu_17,"ax",@progbits
	.align	128
        .global         triton_poi_fused_convolution_max_pool2d_with_indices_relu_17
        .type           triton_poi_fused_convolution_max_pool2d_with_indices_relu_17,@function
        .size           triton_poi_fused_convolution_max_pool2d_with_indices_relu_17,(.L_x_1 - triton_poi_fused_convolution_max_pool2d_with_indices_relu_17)
        .other          triton_poi_fused_convolution_max_pool2d_with_indices_relu_17,@"STO_CUDA_ENTRY STV_DEFAULT"
triton_poi_fused_convolution_max_pool2d_with_indices_relu_17:
.text.triton_poi_fused_convolution_max_pool2d_with_indices_relu_17:
[----:B------:R-:W-:Y:S01]  /*0000*/  LDC R1, c[0x0][0x28] ;  /* 0x00000a00ff017b82 */ /* 0x000fe20000000800 */
[----:B------:R-:W1:Y:S01]  /*0010*/  S2R R0, SR_TID.X ;  /* 0x0000000000007919 */ /* 0x000e620000002100 */
[----:B------:R-:W-:Y:S01]  /*0020*/  ULDC.64 UR4, c[0x0][0x208] ;  /* 0x0000820000047ab9 */ /* 0x000fe20000000a00 */
[----:B------:R-:W2:Y:S01]  /*0030*/  S2R R3, SR_CTAID.X ;  /* 0x0000000000037919 */ /* 0x000ea20000002500 */
[----:B-1----:R-:W-:Y:S01]  /*0040*/  IMAD.SHL.U32 R0, R0, 0x2, RZ ;  /* 0x0000000200007824 */ /* 0x002fe200078e00ff */
[----:B--2---:R-:W-:-:S04]  /*0050*/  SHF.R.S32.HI R5, RZ, 0x17, R3 ;  /* 0x00000017ff057819 */ /* 0x004fc80000011403 */
[----:B------:R-:W-:Y:S02]  /*0060*/  LOP3.LUT R0, R0, 0xfe, RZ, 0xc0, !PT ;  /* 0x000000fe00007812 */ /* 0x000fe400078ec0ff */
[----:B------:R-:W-:-:S03]  /*0070*/  SGXT R5, R5, 0x1 ;  /* 0x000000010505781a */ /* 0x000fc60000000200 */
[----:B------:R-:W-:-:S05]  /*0080*/  IMAD R0, R3, 0x100, R0 ;  /* 0x0000010003007824 */ /* 0x000fca00078e0200 */
[----:B------:R-:W-:Y:S02]  /*0090*/  SHF.R.S32.HI R3, RZ, 0x1f, R0 ;  /* 0x0000001fff037819 */ /* 0x000fe40000011400 */
[-C--:B------:R-:W-:Y:S02]  /*00a0*/  LEA.HI R6, R5, R0.reuse, RZ, 0xb ;  /* 0x0000000005067211 */ /* 0x080fe400078f58ff */
[----:B------:R-:W-:Y:S02]  /*00b0*/  LEA.HI R4, R3, R0, RZ, 0x8 ;  /* 0x0000000003047211 */ /* 0x000fe400078f40ff */
[----:B------:R-:W1:Y:S01]  /*00c0*/  LDC.64 R2, c[0x0][0x210] ;  /* 0x00008400ff027b82 */ /* 0x000e620000000a00 */
[----:B------:R-:W-:Y:S01]  /*00d0*/  IMAD.SHL.U32 R7, R6, 0x4, RZ ;  /* 0x0000000406077824 */ /* 0x000fe200078e00ff */
[----:B------:R-:W-:-:S04]  /*00e0*/  SHF.R.S32.HI R5, RZ, 0x8, R4 ;  /* 0x00000008ff057819 */ /* 0x000fc80000011404 */
[----:B------:R-:W-:Y:S02]  /*00f0*/  LEA.HI R6, R5, R5, RZ, 0x3 ;  /* 0x0000000505067211 */ /* 0x000fe400078f18ff */
[----:B------:R-:W-:Y:S02]  /*0100*/  LOP3.LUT R8, R7, 0xffffe000, RZ, 0xc0, !PT ;  /* 0xffffe00007087812 */ /* 0x000fe400078ec0ff */
[----:B------:R-:W-:Y:S02]  /*0110*/  LOP3.LUT R7, R4, 0xffffff00, RZ, 0xc0, !PT ;  /* 0xffffff0004077812 */ /* 0x000fe400078ec0ff */
[----:B------:R-:W-:Y:S02]  /*0120*/  LOP3.LUT R6, R6, 0x7ffff8, RZ, 0xc0, !PT ;  /* 0x007ffff806067812 */ /* 0x000fe400078ec0ff */
[----:B------:R-:W-:-:S03]  /*0130*/  IADD3 R7, R8, R0, -R7 ;  /* 0x0000000008077210 */ /* 0x000fc60007ffe807 */
[----:B------:R-:W-:-:S04]  /*0140*/  IMAD.IADD R6, R5, 0x1, -R6 ;  /* 0x0000000105067824 */ /* 0x000fc800078e0a06 */
[----:B------:R-:W-:-:S04]  /*0150*/  IMAD R11, R6, 0x200, R7 ;  /* 0x00000200060b7824 */ /* 0x000fc800078e0207 */
[C---:B------:R-:W-:Y:S02]  /*0160*/  VIADD R7, R11.reuse, 0x100 ;  /* 0x000001000b077836 */ /* 0x040fe40000000000 */
[----:B-1----:R-:W-:-:S04]  /*0170*/  IMAD.WIDE R4, R11, 0x4, R2 ;  /* 0x000000040b047825 */ /* 0x002fc800078e0202 */
[--C-:B------:R-:W-:Y:S02]  /*0180*/  IMAD.WIDE R6, R7, 0x4, R2.reuse ;  /* 0x0000000407067825 */ /* 0x100fe400078e0202 */
[----:B------:R-:W2:Y:S02]  /*0190*/  LDG.E.64 R4, desc[UR4][R4.64] ;  /* 0x0000000404047981 */ /* 0x000ea4000c1e1b00 */
[----:B------:R-:W-:Y:S02]  /*01a0*/  VIADD R9, R11, 0x1000 ;  /* 0x000010000b097836 */ /* 0x000fe40000000000 */
[----:B------:R-:W2:Y:S02]  /*01b0*/  LDG.E.64 R6, desc[UR4][R6.64] ;  /* 0x0000000406067981 */ /* 0x000ea4000c1e1b00 */
[----:B------:R-:W-:-:S04]  /*01c0*/  IMAD.WIDE R8, R9, 0x4, R2 ;  /* 0x0000000409087825 */ /* 0x000fc800078e0202 */
[----:B------:R-:W-:Y:S02]  /*01d0*/  VIADD R11, R11, 0x1100 ;  /* 0x000011000b0b7836 */ /* 0x000fe40000000000 */
[----:B------:R-:W3:Y:S02]  /*01e0*/  LDG.E.64 R8, desc[UR4][R8.64] ;  /* 0x0000000408087981 */ /* 0x000ee4000c1e1b00 */
[----:B------:R-:W-:Y:S02]  /*01f0*/  IMAD.WIDE R2, R11, 0x4, R2 ;  /* 0x000000040b027825 */ /* 0x000fe400078e0202 */
[----:B------:R-:W1:Y:S03]  /*0200*/  LDC.64 R10, c[0x0][0x218] ;  /* 0x00008600ff0a7b82 */ /* 0x000e660000000a00 */
[----:B------:R1:W4:Y:S02]  /*0210*/  LDG.E.64 R12, desc[UR4][R2.64] ;  /* 0x00000004020c7981 */ /* 0x000324000c1e1b00 */
[----:B-1----:R-:W-:Y:S01]  /*0220*/  IMAD.WIDE R2, R0, 0x4, R10 ;  /* 0x0000000400027825 */ /* 0x002fe200078e020a */
[----:B--2---:R-:W-:-:S02]  /*0230*/  FSETP.GT.AND P2, PT, R6, R4, PT ;  /* 0x000000040600720b */ /* 0x004fc40003f44000 */
[C---:B------:R-:W-:Y:S02]  /*0240*/  FSETP.GT.AND P3, PT, R7.reuse, R5, PT ;  /* 0x000000050700720b */ /* 0x040fe40003f64000 */
[----:B------:R-:W-:Y:S02]  /*0250*/  FSETP.NAN.AND P4, PT, R6, R6, PT ;  /* 0x000000060600720b */ /* 0x000fe40003f88000 */
[----:B------:R-:W-:Y:S02]  /*0260*/  FSETP.NAN.AND P5, PT, R7, R7, PT ;  /* 0x000000070700720b */ /* 0x000fe40003fa8000 */
[----:B---3--:R-:W-:Y:S02]  /*0270*/  FSETP.NAN.AND P0, PT, R8, R8, PT ;  /* 0x000000080800720b */ /* 0x008fe40003f08000 */
[----:B------:R-:W-:-:S03]  /*0280*/  FSETP.NAN.AND P1, PT, R9, R9, PT ;  /* 0x000000090900720b */ /* 0x000fc60003f28000 */
[----:B------:R-:W-:Y:S02]  /*0290*/  @!P2 FSEL R6, R6, R4, P4 ;  /* 0x000000040606a208 */ /* 0x000fe40002000000 */
[----:B------:R-:W-:Y:S02]  /*02a0*/  @!P3 FSEL R7, R7, R5, P5 ;  /* 0x000000050707b208 */ /* 0x000fe40002800000 */
[----:B----4-:R-:W-:Y:S02]  /*02b0*/  FSETP.NAN.AND P2, PT, R12, R12, PT ;  /* 0x0000000c0c00720b */ /* 0x010fe40003f48000 */
[----:B------:R-:W-:Y:S02]  /*02c0*/  FSETP.NAN.AND P3, PT, R13, R13, PT ;  /* 0x0000000d0d00720b */ /* 0x000fe40003f68000 */
[----:B------:R-:W-:Y:S02]  /*02d0*/  FSETP.GEU.AND P4, PT, R6, R8, PT ;  /* 0x000000080600720b */ /* 0x000fe40003f8e000 */
[----:B------:R-:W-:-:S02]  /*02e0*/  FSETP.GEU.AND P5, PT, R7, R9, PT ;  /* 0x000000090700720b */ /* 0x000fc40003fae000 */
[----:B------:R-:W-:Y:S02]  /*02f0*/  @!P0 FSEL R8, R8, R6, !P4 ;  /* 0x0000000608088208 */ /* 0x000fe40006000000 */
[----:B------:R-:W-:Y:S02]  /*0300*/  @!P1 FSEL R9, R9, R7, !P5 ;  /* 0x0000000709099208 */ /* 0x000fe40006800000 */
[----:B------:R-:W-:Y:S02]  /*0310*/  FSETP.GEU.AND P0, PT, R8, R12, PT ;  /* 0x0000000c0800720b */ /* 0x000fe40003f0e000 */
[----:B------:R-:W-:Y:S02]  /*0320*/  FSETP.GEU.AND P1, PT, R9, R13, PT ;  /* 0x0000000d0900720b */ /* 0x000fe40003f2e000 */
[----:B------:R-:W-:Y:S02]  /*0330*/  @!P2 SEL R12, R12, R8, !P0 ;  /* 0x000000080c0ca207 */ /* 0x000fe40004000000 */
[----:B------:R-:W-:-:S05]  /*0340*/  @!P3 SEL R13, R13, R9, !P1 ;  /* 0x000000090d0db207 */ /* 0x000fca0004800000 */
[----:B------:R-:W-:Y:S01]  /*0350*/  STG.E.64 desc[UR4][R2.64], R12 ;  /* 0x0000000c02007986 */ /* 0x000fe2000c101b04 */
[----:B------:R-:W-:Y:S05]  /*0360*/  EXIT ;  /* 0x000000000000794d */ /* 0x000fea0003800000 */
.L_x_0:
[----:B------:R-:W-:-:S00]  /*0370*/  BRA `(.L_x_0) ;  /* 0xfffffffc00fc7947 */ /* 0x000fc0000383ffff */
[----:B------:R-:W-:-:S00]  /*0380*/  NOP ;  /* 0x0000000000007918 */ /* 0x000fc00000000000 */
[----:B------:R-:W-:-:S00]  /*0390*/  NOP ;  /* 0x0000000000007918 */ /* 0x000fc00000000000 */
[----:B------:R-:W-:-:S00]  /*03a0*/  NOP ;  /* 0x0000000000007918 */ /* 0x000fc00000000000 */
[----:B------:R-:W-:-:S00]  /*03b0*/  NOP ;  /* 0x0000000000007918 */ /* 0x000fc00000000000 */
[----:B------:R-:W-:-:S00]  /*03c0*/  NOP ;  /* 0x0000000000007918 */ /* 0x000fc00000000000 */
[----:B------:R-:W-:-:S00]  /*03d0*/  NOP ;  /* 0x0000000000007918 */ /* 0x000fc00000000000 */
[----:B------:R-:W-:-:S00]  /*03e0*/  NOP ;  /* 0x0000000000007918 */ /* 0x000fc00000000000 */
[----:B------:R-:W-:-:S00]  /*03f0*/  NOP ;  /* 0x0000000000007918 */ /* 0x000fc00000000000 */
.L_x_1:


//--------------------- .nv.constant0.triton_poi_fused_convolution_max_pool2d_with_indices_relu_17 --------------------------
	.section	.nv.constant0.triton_poi_fused_convolution_max_pool2d_with_indices_relu_17,"a",@progbits
	.sectionflags	@""
	.align	4
.nv.constant0.triton_poi_fused_convolution_max_pool2d_with_indices_relu_17:
	.zero		548
